//
// Generated by NVIDIA NVVM Compiler
//
// Compiler Build ID: CL-36424714
// Cuda compilation tools, release 13.0, V13.0.88
// Based on NVVM 20.0.0
//

.version 9.0
.target sm_100
.address_size 64

	// .globl	_Z7mysgemmiiiPKfS0_Pf
// _ZZ7mysgemmiiiPKfS0_PfE8shared_B has been demoted

.visible .entry _Z7mysgemmiiiPKfS0_Pf(
	.param .u32 _Z7mysgemmiiiPKfS0_Pf_param_0,
	.param .u32 _Z7mysgemmiiiPKfS0_Pf_param_1,
	.param .u32 _Z7mysgemmiiiPKfS0_Pf_param_2,
	.param .u64 .ptr .align 1 _Z7mysgemmiiiPKfS0_Pf_param_3,
	.param .u64 .ptr .align 1 _Z7mysgemmiiiPKfS0_Pf_param_4,
	.param .u64 .ptr .align 1 _Z7mysgemmiiiPKfS0_Pf_param_5
)
{
	.reg .pred 	%p<61>;
	.reg .b32 	%r<100>;
	.reg .b32 	%f<175>;
	.reg .b64 	%rd<49>;
	.reg .b64 	%fd<5>;
	// demoted variable
	.shared .align 4 .b8 _ZZ7mysgemmiiiPKfS0_PfE8shared_B[1024];
	ld.param.u32 	%r24, [_Z7mysgemmiiiPKfS0_Pf_param_0];
	ld.param.u32 	%r25, [_Z7mysgemmiiiPKfS0_Pf_param_1];
	ld.param.u32 	%r26, [_Z7mysgemmiiiPKfS0_Pf_param_2];
	ld.param.u64 	%rd4, [_Z7mysgemmiiiPKfS0_Pf_param_5];
	cvta.to.global.u64 	%rd1, %rd4;
	mov.u32 	%r27, %ctaid.y;
	mov.u32 	%r28, %ctaid.x;
	mov.u32 	%r29, %tid.x;
	mov.u32 	%r30, %tid.y;
	shl.b32 	%r1, %r28, 4;
	shl.b32 	%r31, %r30, 4;
	add.s32 	%r32, %r31, %r29;
	shl.b32 	%r33, %r27, 8;
	add.s32 	%r2, %r32, %r33;
	cvt.rn.f64.s32 	%fd2, %r26;
	mul.f64 	%fd3, %fd2, 0d3FB0000000000000;
	cvt.rpi.f64.f64 	%fd1, %fd3;
	setp.leu.f64 	%p1, %fd1, 0d0000000000000000;
	mov.f32 	%f157, 0f00000000;
	mov.f32 	%f158, %f157;
	mov.f32 	%f159, %f157;
	mov.f32 	%f160, %f157;
	mov.f32 	%f161, %f157;
	mov.f32 	%f162, %f157;
	mov.f32 	%f163, %f157;
	mov.f32 	%f164, %f157;
	mov.f32 	%f165, %f157;
	mov.f32 	%f166, %f157;
	mov.f32 	%f167, %f157;
	mov.f32 	%f168, %f157;
	mov.f32 	%f169, %f157;
	mov.f32 	%f170, %f157;
	mov.f32 	%f171, %f157;
	mov.f32 	%f172, %f157;
	@%p1 bra 	$L__BB0_11;
	mov.b32 	%r98, 0;
	mov.f32 	%f157, 0f00000000;
$L__BB0_2:
	mov.u32 	%r35, %tid.x;
	add.s32 	%r36, %r1, %r35;
	setp.ge.s32 	%p2, %r36, %r25;
	shl.b32 	%r38, %r98, 4;
	mov.u32 	%r39, %tid.y;
	add.s32 	%r40, %r38, %r39;
	setp.ge.s32 	%p3, %r40, %r26;
	mov.f32 	%f156, 0f00000000;
	or.pred  	%p4, %p3, %p2;
	@%p4 bra 	$L__BB0_4;
	ld.param.u64 	%rd48, [_Z7mysgemmiiiPKfS0_Pf_param_4];
	shl.b32 	%r41, %r98, 4;
	mov.u32 	%r42, %tid.y;
	add.s32 	%r43, %r41, %r42;
	mov.u32 	%r44, %tid.x;
	add.s32 	%r45, %r1, %r44;
	mad.lo.s32 	%r46, %r43, %r25, %r45;
	cvta.to.global.u64 	%rd5, %rd48;
	mul.wide.s32 	%rd6, %r46, 4;
	add.s64 	%rd7, %rd5, %rd6;
	ld.global.f32 	%f156, [%rd7];
$L__BB0_4:
	mov.u32 	%r48, %tid.y;
	shl.b32 	%r49, %r48, 6;
	mov.u32 	%r50, _ZZ7mysgemmiiiPKfS0_PfE8shared_B;
	add.s32 	%r51, %r50, %r49;
	mov.u32 	%r52, %tid.x;
	shl.b32 	%r53, %r52, 2;
	add.s32 	%r54, %r51, %r53;
	st.shared.f32 	[%r54], %f156;
	bar.sync 	0;
	mov.b32 	%r99, 0;
$L__BB0_5:
	setp.ge.s32 	%p5, %r2, %r24;
	shl.b32 	%r56, %r98, 4;
	add.s32 	%r5, %r99, %r56;
	setp.ge.s32 	%p6, %r5, %r26;
	mov.f32 	%f173, 0f00000000;
	or.pred  	%p7, %p6, %p5;
	@%p7 bra 	$L__BB0_7;
	ld.param.u64 	%rd46, [_Z7mysgemmiiiPKfS0_Pf_param_3];
	mad.lo.s32 	%r57, %r5, %r24, %r2;
	cvta.to.global.u64 	%rd8, %rd46;
	mul.wide.s32 	%rd9, %r57, 4;
	add.s64 	%rd10, %rd8, %rd9;
	ld.global.f32 	%f173, [%rd10];
$L__BB0_7:
	shl.b32 	%r59, %r99, 6;
	mov.u32 	%r60, _ZZ7mysgemmiiiPKfS0_PfE8shared_B;
	add.s32 	%r6, %r60, %r59;
	ld.shared.f32 	%f92, [%r6];
	fma.rn.f32 	%f53, %f173, %f92, %f172;
	ld.shared.f32 	%f93, [%r6+4];
	fma.rn.f32 	%f54, %f173, %f93, %f171;
	ld.shared.f32 	%f94, [%r6+8];
	fma.rn.f32 	%f55, %f173, %f94, %f170;
	ld.shared.f32 	%f95, [%r6+12];
	fma.rn.f32 	%f56, %f173, %f95, %f169;
	ld.shared.f32 	%f96, [%r6+16];
	fma.rn.f32 	%f57, %f173, %f96, %f168;
	ld.shared.f32 	%f97, [%r6+20];
	fma.rn.f32 	%f58, %f173, %f97, %f167;
	ld.shared.f32 	%f98, [%r6+24];
	fma.rn.f32 	%f59, %f173, %f98, %f166;
	ld.shared.f32 	%f99, [%r6+28];
	fma.rn.f32 	%f60, %f173, %f99, %f165;
	ld.shared.f32 	%f100, [%r6+32];
	fma.rn.f32 	%f61, %f173, %f100, %f164;
	ld.shared.f32 	%f101, [%r6+36];
	fma.rn.f32 	%f62, %f173, %f101, %f163;
	ld.shared.f32 	%f102, [%r6+40];
	fma.rn.f32 	%f63, %f173, %f102, %f162;
	ld.shared.f32 	%f103, [%r6+44];
	fma.rn.f32 	%f64, %f173, %f103, %f161;
	ld.shared.f32 	%f104, [%r6+48];
	fma.rn.f32 	%f65, %f173, %f104, %f160;
	ld.shared.f32 	%f105, [%r6+52];
	fma.rn.f32 	%f66, %f173, %f105, %f159;
	ld.shared.f32 	%f106, [%r6+56];
	fma.rn.f32 	%f67, %f173, %f106, %f158;
	ld.shared.f32 	%f107, [%r6+60];
	fma.rn.f32 	%f68, %f173, %f107, %f157;
	add.s32 	%r61, %r5, 1;
	setp.ge.s32 	%p9, %r61, %r26;
	mov.f32 	%f174, 0f00000000;
	or.pred  	%p10, %p9, %p5;
	@%p10 bra 	$L__BB0_9;
	ld.param.u64 	%rd47, [_Z7mysgemmiiiPKfS0_Pf_param_3];
	shl.b32 	%r62, %r98, 4;
	add.s32 	%r63, %r99, %r62;
	mad.lo.s32 	%r64, %r24, %r63, %r24;
	add.s32 	%r65, %r64, %r2;
	cvta.to.global.u64 	%rd11, %rd47;
	mul.wide.s32 	%rd12, %r65, 4;
	add.s64 	%rd13, %rd11, %rd12;
	ld.global.f32 	%f174, [%rd13];
$L__BB0_9:
	ld.shared.f32 	%f108, [%r6+64];
	fma.rn.f32 	%f172, %f174, %f108, %f53;
	ld.shared.f32 	%f109, [%r6+68];
	fma.rn.f32 	%f171, %f174, %f109, %f54;
	ld.shared.f32 	%f110, [%r6+72];
	fma.rn.f32 	%f170, %f174, %f110, %f55;
	ld.shared.f32 	%f111, [%r6+76];
	fma.rn.f32 	%f169, %f174, %f111, %f56;
	ld.shared.f32 	%f112, [%r6+80];
	fma.rn.f32 	%f168, %f174, %f112, %f57;
	ld.shared.f32 	%f113, [%r6+84];
	fma.rn.f32 	%f167, %f174, %f113, %f58;
	ld.shared.f32 	%f114, [%r6+88];
	fma.rn.f32 	%f166, %f174, %f114, %f59;
	ld.shared.f32 	%f115, [%r6+92];
	fma.rn.f32 	%f165, %f174, %f115, %f60;
	ld.shared.f32 	%f116, [%r6+96];
	fma.rn.f32 	%f164, %f174, %f116, %f61;
	ld.shared.f32 	%f117, [%r6+100];
	fma.rn.f32 	%f163, %f174, %f117, %f62;
	ld.shared.f32 	%f118, [%r6+104];
	fma.rn.f32 	%f162, %f174, %f118, %f63;
	ld.shared.f32 	%f119, [%r6+108];
	fma.rn.f32 	%f161, %f174, %f119, %f64;
	ld.shared.f32 	%f120, [%r6+112];
	fma.rn.f32 	%f160, %f174, %f120, %f65;
	ld.shared.f32 	%f121, [%r6+116];
	fma.rn.f32 	%f159, %f174, %f121, %f66;
	ld.shared.f32 	%f122, [%r6+120];
	fma.rn.f32 	%f158, %f174, %f122, %f67;
	ld.shared.f32 	%f123, [%r6+124];
	fma.rn.f32 	%f157, %f174, %f123, %f68;
	add.s32 	%r99, %r99, 2;
	setp.ne.s32 	%p11, %r99, 16;
	@%p11 bra 	$L__BB0_5;
	bar.sync 	0;
	add.s32 	%r98, %r98, 1;
	cvt.rn.f64.u32 	%fd4, %r98;
	setp.gt.f64 	%p12, %fd1, %fd4;
	@%p12 bra 	$L__BB0_2;
$L__BB0_11:
	setp.lt.s32 	%p13, %r2, %r24;
	setp.lt.s32 	%p14, %r1, %r25;
	and.pred  	%p15, %p13, %p14;
	@%p15 bra 	$L__BB0_12;
	bra.uni 	$L__BB0_13;
$L__BB0_12:
	mad.lo.s32 	%r67, %r1, %r24, %r2;
	mul.wide.u32 	%rd14, %r67, 4;
	add.s64 	%rd15, %rd1, %rd14;
	st.global.f32 	[%rd15], %f172;
$L__BB0_13:
	setp.ge.s32 	%p16, %r2, %r24;
	add.s32 	%r9, %r1, 1;
	setp.ge.s32 	%p17, %r9, %r25;
	or.pred  	%p18, %p16, %p17;
	@%p18 bra 	$L__BB0_15;
	mad.lo.s32 	%r69, %r9, %r24, %r2;
	mul.wide.u32 	%rd16, %r69, 4;
	add.s64 	%rd17, %rd1, %rd16;
	st.global.f32 	[%rd17], %f171;
$L__BB0_15:
	setp.ge.s32 	%p19, %r2, %r24;
	add.s32 	%r10, %r1, 2;
	setp.ge.s32 	%p20, %r10, %r25;
	or.pred  	%p21, %p19, %p20;
	@%p21 bra 	$L__BB0_17;
	mad.lo.s32 	%r71, %r10, %r24, %r2;
	mul.wide.u32 	%rd18, %r71, 4;
	add.s64 	%rd19, %rd1, %rd18;
	st.global.f32 	[%rd19], %f170;
$L__BB0_17:
	setp.ge.s32 	%p22, %r2, %r24;
	add.s32 	%r11, %r1, 3;
	setp.ge.s32 	%p23, %r11, %r25;
	or.pred  	%p24, %p22, %p23;
	@%p24 bra 	$L__BB0_19;
	mad.lo.s32 	%r73, %r11, %r24, %r2;
	mul.wide.u32 	%rd20, %r73, 4;
	add.s64 	%rd21, %rd1, %rd20;
	st.global.f32 	[%rd21], %f169;
$L__BB0_19:
	setp.ge.s32 	%p25, %r2, %r24;
	add.s32 	%r12, %r1, 4;
	setp.ge.s32 	%p26, %r12, %r25;
	or.pred  	%p27, %p25, %p26;
	@%p27 bra 	$L__BB0_21;
	mad.lo.s32 	%r75, %r12, %r24, %r2;
	mul.wide.u32 	%rd22, %r75, 4;
	add.s64 	%rd23, %rd1, %rd22;
	st.global.f32 	[%rd23], %f168;
$L__BB0_21:
	setp.ge.s32 	%p28, %r2, %r24;
	add.s32 	%r13, %r1, 5;
	setp.ge.s32 	%p29, %r13, %r25;
	or.pred  	%p30, %p28, %p29;
	@%p30 bra 	$L__BB0_23;
	mad.lo.s32 	%r77, %r13, %r24, %r2;
	mul.wide.u32 	%rd24, %r77, 4;
	add.s64 	%rd25, %rd1, %rd24;
	st.global.f32 	[%rd25], %f167;
$L__BB0_23:
	setp.ge.s32 	%p31, %r2, %r24;
	add.s32 	%r14, %r1, 6;
	setp.ge.s32 	%p32, %r14, %r25;
	or.pred  	%p33, %p31, %p32;
	@%p33 bra 	$L__BB0_25;
	mad.lo.s32 	%r79, %r14, %r24, %r2;
	mul.wide.u32 	%rd26, %r79, 4;
	add.s64 	%rd27, %rd1, %rd26;
	st.global.f32 	[%rd27], %f166;
$L__BB0_25:
	setp.ge.s32 	%p34, %r2, %r24;
	add.s32 	%r15, %r1, 7;
	setp.ge.s32 	%p35, %r15, %r25;
	or.pred  	%p36, %p34, %p35;
	@%p36 bra 	$L__BB0_27;
	mad.lo.s32 	%r81, %r15, %r24, %r2;
	mul.wide.u32 	%rd28, %r81, 4;
	add.s64 	%rd29, %rd1, %rd28;
	st.global.f32 	[%rd29], %f165;
$L__BB0_27:
	setp.ge.s32 	%p37, %r2, %r24;
	add.s32 	%r16, %r1, 8;
	setp.ge.s32 	%p38, %r16, %r25;
	or.pred  	%p39, %p37, %p38;
	@%p39 bra 	$L__BB0_29;
	mad.lo.s32 	%r83, %r16, %r24, %r2;
	mul.wide.u32 	%rd30, %r83, 4;
	add.s64 	%rd31, %rd1, %rd30;
	st.global.f32 	[%rd31], %f164;
$L__BB0_29:
	setp.ge.s32 	%p40, %r2, %r24;
	add.s32 	%r17, %r1, 9;
	setp.ge.s32 	%p41, %r17, %r25;
	or.pred  	%p42, %p40, %p41;
	@%p42 bra 	$L__BB0_31;
	mad.lo.s32 	%r85, %r17, %r24, %r2;
	mul.wide.u32 	%rd32, %r85, 4;
	add.s64 	%rd33, %rd1, %rd32;
	st.global.f32 	[%rd33], %f163;
$L__BB0_31:
	setp.ge.s32 	%p43, %r2, %r24;
	add.s32 	%r18, %r1, 10;
	setp.ge.s32 	%p44, %r18, %r25;
	or.pred  	%p45, %p43, %p44;
	@%p45 bra 	$L__BB0_33;
	mad.lo.s32 	%r87, %r18, %r24, %r2;
	mul.wide.u32 	%rd34, %r87, 4;
	add.s64 	%rd35, %rd1, %rd34;
	st.global.f32 	[%rd35], %f162;
$L__BB0_33:
	setp.ge.s32 	%p46, %r2, %r24;
	add.s32 	%r19, %r1, 11;
	setp.ge.s32 	%p47, %r19, %r25;
	or.pred  	%p48, %p46, %p47;
	@%p48 bra 	$L__BB0_35;
	mad.lo.s32 	%r89, %r19, %r24, %r2;
	mul.wide.u32 	%rd36, %r89, 4;
	add.s64 	%rd37, %rd1, %rd36;
	st.global.f32 	[%rd37], %f161;
$L__BB0_35:
	setp.ge.s32 	%p49, %r2, %r24;
	add.s32 	%r20, %r1, 12;
	setp.ge.s32 	%p50, %r20, %r25;
	or.pred  	%p51, %p49, %p50;
	@%p51 bra 	$L__BB0_37;
	mad.lo.s32 	%r91, %r20, %r24, %r2;
	mul.wide.u32 	%rd38, %r91, 4;
	add.s64 	%rd39, %rd1, %rd38;
	st.global.f32 	[%rd39], %f160;
$L__BB0_37:
	setp.ge.s32 	%p52, %r2, %r24;
	add.s32 	%r21, %r1, 13;
	setp.ge.s32 	%p53, %r21, %r25;
	or.pred  	%p54, %p52, %p53;
	@%p54 bra 	$L__BB0_39;
	mad.lo.s32 	%r93, %r21, %r24, %r2;
	mul.wide.u32 	%rd40, %r93, 4;
	add.s64 	%rd41, %rd1, %rd40;
	st.global.f32 	[%rd41], %f159;
$L__BB0_39:
	setp.ge.s32 	%p55, %r2, %r24;
	add.s32 	%r22, %r1, 14;
	setp.ge.s32 	%p56, %r22, %r25;
	or.pred  	%p57, %p55, %p56;
	@%p57 bra 	$L__BB0_41;
	mad.lo.s32 	%r95, %r22, %r24, %r2;
	mul.wide.u32 	%rd42, %r95, 4;
	add.s64 	%rd43, %rd1, %rd42;
	st.global.f32 	[%rd43], %f158;
$L__BB0_41:
	setp.ge.s32 	%p58, %r2, %r24;
	add.s32 	%r23, %r1, 15;
	setp.ge.s32 	%p59, %r23, %r25;
	or.pred  	%p60, %p58, %p59;
	@%p60 bra 	$L__BB0_43;
	mad.lo.s32 	%r97, %r23, %r24, %r2;
	mul.wide.u32 	%rd44, %r97, 4;
	add.s64 	%rd45, %rd1, %rd44;
	st.global.f32 	[%rd45], %f157;
$L__BB0_43:
	ret;

}


// ===== COMPILED SASS (sm_100) =====

	.target	sm_100

	.elftype	@"ET_EXEC"


//--------------------- .note.nv.tkinfo           --------------------------
	.section	.note.nv.tkinfo,"",@"SHT_NOTE"
	.sectionflags	@"SHF_NOTE_NV_TKINFO"
	.tkinfo
        /*0018*/ 	.word	0x00000002
        /*0030*/ 	.string	""
        /*0030*/ 	.string	"ptxas"
        /*0030*/ 	.string	"Cuda compilation tools, release 13.0, V13.0.88"
        /*0030*/ 	.string	"Build cuda_13.0.r13.0/compiler.36424714_0"
        /*0030*/ 	.string	"-arch sm_100 -m 64 "



//--------------------- .note.nv.cuinfo           --------------------------
	.section	.note.nv.cuinfo,"",@"SHT_NOTE"
	.sectionflags	@"SHF_NOTE_NV_CUINFO"
        /*0018*/ 	.short	0x0002
        /*001a*/ 	.short	0x0064
        /*001c*/ 	.short	0x0082
	.zero		2


//--------------------- .nv.info                  --------------------------
	.section	.nv.info,"",@"SHT_CUDA_INFO"
	.align	4


	//----- nvinfo : EIATTR_REGCOUNT
	.align		4
        /*0000*/ 	.byte	0x04, 0x2f
        /*0002*/ 	.short	(.L_1 - .L_0)
	.align		4
.L_0:
        /*0004*/ 	.word	index@(_Z7mysgemmiiiPKfS0_Pf)
        /*0008*/ 	.word	0x00000028


	//----- nvinfo : EIATTR_FRAME_SIZE
	.align		4
.L_1:
        /*000c*/ 	.byte	0x04, 0x11
        /*000e*/ 	.short	(.L_3 - .L_2)
	.align		4
.L_2:
        /*0010*/ 	.word	index@(_Z7mysgemmiiiPKfS0_Pf)
        /*0014*/ 	.word	0x00000000


	//----- nvinfo : EIATTR_MIN_STACK_SIZE
	.align		4
.L_3:
        /*0018*/ 	.byte	0x04, 0x12
        /*001a*/ 	.short	(.L_5 - .L_4)
	.align		4
.L_4:
        /*001c*/ 	.word	index@(_Z7mysgemmiiiPKfS0_Pf)
        /*0020*/ 	.word	0x00000000
.L_5:


//--------------------- .nv.compat                --------------------------
	.section	.nv.compat,"",@"SHT_CUDA_COMPAT_INFO"
	.align	4
        /*0000*/ 	.byte	0x02, 0x09, 0x00, 0x00, 0x02, 0x02, 0x01, 0x00, 0x02, 0x05, 0x05, 0x00, 0x03, 0x07, 0x01, 0x01
        /*0010*/ 	.byte	0x02, 0x03, 0x00, 0x00, 0x02, 0x06, 0x01, 0x00, 0x04, 0x0b, 0x08, 0x00, 0x01, 0x00, 0x00, 0x00
        /*0020*/ 	.byte	0x00, 0x00, 0x00, 0x00


//--------------------- .nv.info._Z7mysgemmiiiPKfS0_Pf --------------------------
	.section	.nv.info._Z7mysgemmiiiPKfS0_Pf,"",@"SHT_CUDA_INFO"
	.sectionflags	@""
	.align	4


	//----- nvinfo : EIATTR_CUDA_API_VERSION
	.align		4
        /*0000*/ 	.byte	0x04, 0x37
        /*0002*/ 	.short	(.L_7 - .L_6)
.L_6:
        /*0004*/ 	.word	0x00000082


	//----- nvinfo : EIATTR_KPARAM_INFO
	.align		4
.L_7:
        /*0008*/ 	.byte	0x04, 0x17
        /*000a*/ 	.short	(.L_9 - .L_8)
.L_8:
        /*000c*/ 	.word	0x00000000
        /*0010*/ 	.short	0x0005
        /*0012*/ 	.short	0x0020
        /*0014*/ 	.byte	0x00, 0xf5, 0x21, 0x00


	//----- nvinfo : EIATTR_KPARAM_INFO
	.align		4
.L_9:
        /*0018*/ 	.byte	0x04, 0x17
        /*001a*/ 	.short	(.L_11 - .L_10)
.L_10:
        /*001c*/ 	.word	0x00000000
        /*0020*/ 	.short	0x0004
        /*0022*/ 	.short	0x0018
        /*0024*/ 	.byte	0x00, 0xf5, 0x21, 0x00


	//----- nvinfo : EIATTR_KPARAM_INFO
	.align		4
.L_11:
        /*0028*/ 	.byte	0x04, 0x17
        /*002a*/ 	.short	(.L_13 - .L_12)
.L_12:
        /*002c*/ 	.word	0x00000000
        /*0030*/ 	.short	0x0003
        /*0032*/ 	.short	0x0010
        /*0034*/ 	.byte	0x00, 0xf5, 0x21, 0x00


	//----- nvinfo : EIATTR_KPARAM_INFO
	.align		4
.L_13:
        /*0038*/ 	.byte	0x04, 0x17
        /*003a*/ 	.short	(.L_15 - .L_14)
.L_14:
        /*003c*/ 	.word	0x00000000
        /*0040*/ 	.short	0x0002
        /*0042*/ 	.short	0x0008
        /*0044*/ 	.byte	0x00, 0xf0, 0x11, 0x00


	//----- nvinfo : EIATTR_KPARAM_INFO
	.align		4
.L_15:
        /*0048*/ 	.byte	0x04, 0x17
        /*004a*/ 	.short	(.L_17 - .L_16)
.L_16:
        /*004c*/ 	.word	0x00000000
        /*0050*/ 	.short	0x0001
        /*0052*/ 	.short	0x0004
        /*0054*/ 	.byte	0x00, 0xf0, 0x11, 0x00


	//----- nvinfo : EIATTR_KPARAM_INFO
	.align		4
.L_17:
        /*0058*/ 	.byte	0x04, 0x17
        /*005a*/ 	.short	(.L_19 - .L_18)
.L_18:
        /*005c*/ 	.word	0x00000000
        /*0060*/ 	.short	0x0000
        /*0062*/ 	.short	0x0000
        /*0064*/ 	.byte	0x00, 0xf0, 0x11, 0x00


	//----- nvinfo : EIATTR_SPARSE_MMA_MASK
	.align		4
.L_19:
        /*0068*/ 	.byte	0x03, 0x50
        /*006a*/ 	.short	0x0000


	//----- nvinfo : EIATTR_MAXREG_COUNT
	.align		4
        /*006c*/ 	.byte	0x03, 0x1b
        /*006e*/ 	.short	0x00ff


	//----- nvinfo : EIATTR_NUM_BARRIERS
	.align		4
        /*0070*/ 	.byte	0x02, 0x4c
        /*0072*/ 	.byte	0x01
	.zero		1


	//----- nvinfo : EIATTR_MERCURY_ISA_VERSION
	.align		4
        /*0074*/ 	.byte	0x03, 0x5f
        /*0076*/ 	.short	0x0101


	//----- nvinfo : EIATTR_VRC_CTA_INIT_COUNT
	.align		4
        /*0078*/ 	.byte	0x02, 0x4a
	.zero		1
	.zero		1


	//----- nvinfo : EIATTR_EXIT_INSTR_OFFSETS
	.align		4
        /*007c*/ 	.byte	0x04, 0x1c
        /*007e*/ 	.short	(.L_21 - .L_20)


	//   ....[0]....
.L_20:
        /*0080*/ 	.word	0x00000e40


	//   ....[1]....
        /*0084*/ 	.word	0x00000e90


	//----- nvinfo : EIATTR_CBANK_PARAM_SIZE
	.align		4
.L_21:
        /*0088*/ 	.byte	0x03, 0x19
        /*008a*/ 	.short	0x0028


	//----- nvinfo : EIATTR_PARAM_CBANK
	.align		4
        /*008c*/ 	.byte	0x04, 0x0a
        /*008e*/ 	.short	(.L_23 - .L_22)
	.align		4
.L_22:
        /*0090*/ 	.word	index@(.nv.constant0._Z7mysgemmiiiPKfS0_Pf)
        /*0094*/ 	.short	0x0380
        /*0096*/ 	.short	0x0028


	//----- nvinfo : EIATTR_SW_WAR
	.align		4
.L_23:
        /*0098*/ 	.byte	0x04, 0x36
        /*009a*/ 	.short	(.L_25 - .L_24)
.L_24:
        /*009c*/ 	.word	0x00000008
.L_25:


//--------------------- .nv.callgraph             --------------------------
	.section	.nv.callgraph,"",@"SHT_CUDA_CALLGRAPH"
	.align	4
	.sectionentsize	8
	.align		4
        /*0000*/ 	.word	0x00000000
	.align		4
        /*0004*/ 	.word	0xffffffff
	.align		4
        /*0008*/ 	.word	0x00000000
	.align		4
        /*000c*/ 	.word	0xfffffffe
	.align		4
        /*0010*/ 	.word	0x00000000
	.align		4
        /*0014*/ 	.word	0xfffffffd
	.align		4
        /*0018*/ 	.word	0x00000000
	.align		4
        /*001c*/ 	.word	0xfffffffc


//--------------------- .text._Z7mysgemmiiiPKfS0_Pf --------------------------
	.section	.text._Z7mysgemmiiiPKfS0_Pf,"ax",@progbits
	.align	128
        .global         _Z7mysgemmiiiPKfS0_Pf
        .type           _Z7mysgemmiiiPKfS0_Pf,@function
        .size           _Z7mysgemmiiiPKfS0_Pf,(.L_x_4 - _Z7mysgemmiiiPKfS0_Pf)
        .other          _Z7mysgemmiiiPKfS0_Pf,@"STO_CUDA_ENTRY STV_DEFAULT"
_Z7mysgemmiiiPKfS0_Pf:
.text._Z7mysgemmiiiPKfS0_Pf:
[----:B------:R-:W-:Y:S01]  /*0000*/  LDC R1, c[0x0][0x37c] ;  /* 0x0000df00ff017b82 */ /* 0x000fe20000000800 */
[----:B------:R-:W0:Y:S01]  /*0010*/  LDCU UR4, c[0x0][0x388] ;  /* 0x00007100ff0477ac */ /* 0x000e220008000800 */
[----:B------:R-:W1:Y:S01]  /*0020*/  S2R R0, SR_TID.X ;  /* 0x0000000000007919 */ /* 0x000e620000002100 */
[----:B------:R-:W-:Y:S01]  /*0030*/  HFMA2 R32, -RZ, RZ, 0, 0 ;  /* 0x00000000ff207431 */ /* 0x000fe200000001ff */
[----:B------:R-:W-:Y:S01]  /*0040*/  MOV R34, RZ ;  /* 0x000000ff00227202 */ /* 0x000fe20000000f00 */
[----:B------:R-:W2:Y:S01]  /*0050*/  LDCU.64 UR12, c[0x0][0x358] ;  /* 0x00006b00ff0c77ac */ /* 0x000ea20008000a00 */
[----:B------:R-:W1:Y:S01]  /*0060*/  S2R R7, SR_TID.Y ;  /* 0x0000000000077919 */ /* 0x000e620000002200 */
[----:B------:R-:W-:Y:S02]  /*0070*/  CS2R R30, SRZ ;  /* 0x00000000001e7805 */ /* 0x000fe4000001ff00 */
[----:B------:R-:W-:Y:S02]  /*0080*/  CS2R R28, SRZ ;  /* 0x00000000001c7805 */ /* 0x000fe4000001ff00 */
[----:B------:R-:W-:Y:S01]  /*0090*/  CS2R R24, SRZ ;  /* 0x0000000000187805 */ /* 0x000fe2000001ff00 */
[----:B------:R-:W3:Y:S01]  /*00a0*/  S2R R5, SR_CTAID.Y ;  /* 0x0000000000057919 */ /* 0x000ee20000002600 */
[----:B------:R-:W-:-:S02]  /*00b0*/  CS2R R20, SRZ ;  /* 0x0000000000147805 */ /* 0x000fc4000001ff00 */
[----:B------:R-:W-:Y:S02]  /*00c0*/  CS2R R26, SRZ ;  /* 0x00000000001a7805 */ /* 0x000fe4000001ff00 */
[----:B------:R-:W-:Y:S02]  /*00d0*/  CS2R R22, SRZ ;  /* 0x0000000000167805 */ /* 0x000fe4000001ff00 */
[----:B------:R-:W-:Y:S01]  /*00e0*/  MOV R6, RZ ;  /* 0x000000ff00067202 */ /* 0x000fe20000000f00 */
[----:B0-----:R-:W0:Y:S01]  /*00f0*/  I2F.F64 R2, UR4 ;  /* 0x0000000400027d12 */ /* 0x001e220008201c00 */
[----:B------:R-:W4:Y:S01]  /*0100*/  S2UR UR4, SR_CTAID.X ;  /* 0x00000000000479c3 */ /* 0x000f220000002500 */
[----:B0-----:R-:W-:Y:S01]  /*0110*/  DMUL R2, R2, 0.0625 ;  /* 0x3fb0000002027828 */ /* 0x001fe20000000000 */
[----:B-1----:R-:W-:-:S05]  /*0120*/  LEA R0, R7, R0, 0x4 ;  /* 0x0000000007007211 */ /* 0x002fca00078e20ff */
[----:B------:R-:W0:Y:S01]  /*0130*/  FRND.F64.CEIL R36, R2 ;  /* 0x0000000200247313 */ /* 0x000e220000309800 */
[----:B---3--:R-:W-:Y:S01]  /*0140*/  LEA R0, R5, R0, 0x8 ;  /* 0x0000000005007211 */ /* 0x008fe200078e40ff */
[----:B------:R-:W-:Y:S01]  /*0150*/  HFMA2 R5, -RZ, RZ, 0, 0 ;  /* 0x00000000ff057431 */ /* 0x000fe200000001ff */
[----:B----4-:R-:W-:Y:S01]  /*0160*/  USHF.L.U32 UR4, UR4, 0x4, URZ ;  /* 0x0000000404047899 */ /* 0x010fe200080006ff */
[----:B0-----:R-:W-:-:S14]  /*0170*/  DSETP.GT.AND P0, PT, R36, RZ, PT ;  /* 0x000000ff2400722a */ /* 0x001fdc0003f04000 */
[----:B--2---:R-:W-:Y:S05]  /*0180*/  @!P0 BRA `(.L_x_0) ;  /* 0x00000004007c8947 */ /* 0x004fea0003800000 */
[----:B------:R-:W-:Y:S02]  /*0190*/  MOV R3, RZ ;  /* 0x000000ff00037202 */ /* 0x000fe40000000f00 */
[----:B------:R-:W-:-:S07]  /*01a0*/  MOV R34, RZ ;  /* 0x000000ff00227202 */ /* 0x000fce0000000f00 */
.L_x_2:
[----:B------:R-:W0:Y:S01]  /*01b0*/  S2R R11, SR_TID.X ;  /* 0x00000000000b7919 */ /* 0x000e220000002100 */
[----:B------:R-:W1:Y:S01]  /*01c0*/  LDCU UR5, c[0x0][0x384] ;  /* 0x00007080ff0577ac */ /* 0x000e620008000800 */
[----:B------:R-:W-:Y:S01]  /*01d0*/  MOV R4, RZ ;  /* 0x000000ff00047202 */ /* 0x000fe20000000f00 */
[----:B------:R-:W2:Y:S01]  /*01e0*/  S2R R10, SR_TID.Y ;  /* 0x00000000000a7919 */ /* 0x000ea20000002200 */
[----:B------:R-:W3:Y:S01]  /*01f0*/  LDCU UR6, c[0x0][0x388] ;  /* 0x00007100ff0677ac */ /* 0x000ee20008000800 */
[----:B0-----:R-:W-:Y:S02]  /*0200*/  IADD3 R2, PT, PT, R11, UR4, RZ ;  /* 0x000000040b027c10 */ /* 0x001fe4000fffe0ff */
[----:B--2---:R-:W-:Y:S02]  /*0210*/  LEA R7, R3, R10, 0x4 ;  /* 0x0000000a03077211 */ /* 0x004fe400078e20ff */
[----:B-1----:R-:W-:-:S04]  /*0220*/  ISETP.GE.AND P0, PT, R2, UR5, PT ;  /* 0x0000000502007c0c */ /* 0x002fc8000bf06270 */
[----:B---3--:R-:W-:-:S13]  /*0230*/  ISETP.GE.OR P0, PT, R7, UR6, P0 ;  /* 0x0000000607007c0c */ /* 0x008fda0008706670 */
[----:B------:R-:W0:Y:S01]  /*0240*/  @!P0 LDC.64 R8, c[0x0][0x398] ;  /* 0x0000e600ff088b82 */ /* 0x000e220000000a00 */
[----:B------:R-:W-:-:S04]  /*0250*/  @!P0 IMAD R7, R7, UR5, R2 ;  /* 0x0000000507078c24 */ /* 0x000fc8000f8e0202 */
[----:B0-----:R-:W-:-:S05]  /*0260*/  @!P0 IMAD.WIDE R8, R7, 0x4, R8 ;  /* 0x0000000407088825 */ /* 0x001fca00078e0208 */
[----:B------:R-:W2:Y:S01]  /*0270*/  @!P0 LDG.E R4, desc[UR12][R8.64] ;  /* 0x0000000c08048981 */ /* 0x000ea2000c1e1900 */
[----:B------:R-:W0:Y:S01]  /*0280*/  S2UR UR6, SR_CgaCtaId ;  /* 0x00000000000679c3 */ /* 0x000e220000008800 */
[----:B------:R-:W-:Y:S02]  /*0290*/  UMOV UR5, 0x400 ;  /* 0x0000040000057882 */ /* 0x000fe40000000000 */
[----:B0-----:R-:W-:Y:S01]  /*02a0*/  ULEA UR5, UR6, UR5, 0x18 ;  /* 0x0000000506057291 */ /* 0x001fe2000f8ec0ff */
[----:B------:R-:W0:Y:S05]  /*02b0*/  LDCU UR6, c[0x0][0x388] ;  /* 0x00007100ff0677ac */ /* 0x000e2a0008000800 */
[----:B------:R-:W-:-:S04]  /*02c0*/  LEA R2, R10, UR5, 0x6 ;  /* 0x000000050a027c11 */ /* 0x000fc8000f8e30ff */
[----:B------:R-:W-:Y:S01]  /*02d0*/  LEA R7, R11, R2, 0x2 ;  /* 0x000000020b077211 */ /* 0x000fe200078e10ff */
[----:B------:R-:W1:Y:S01]  /*02e0*/  LDCU UR5, c[0x0][0x380] ;  /* 0x00007000ff0577ac */ /* 0x000e620008000800 */
[----:B------:R-:W-:Y:S01]  /*02f0*/  HFMA2 R2, -RZ, RZ, 0, 0 ;  /* 0x00000000ff027431 */ /* 0x000fe200000001ff */
[----:B-1----:R-:W-:Y:S02]  /*0300*/  ISETP.GE.AND P0, PT, R0, UR5, PT ;  /* 0x0000000500007c0c */ /* 0x002fe4000bf06270 */
[----:B--2---:R1:W-:Y:S01]  /*0310*/  STS [R7], R4 ;  /* 0x0000000407007388 */ /* 0x0043e20000000800 */
[----:B0-----:R-:W-:Y:S10]  /*0320*/  BAR.SYNC.DEFER_BLOCKING 0x0 ;  /* 0x0000000000007b1d */ /* 0x001ff40000010000 */
.L_x_1:
[----:B------:R-:W-:Y:S02]  /*0330*/  LEA R11, R3, R2, 0x4 ;  /* 0x00000002030b7211 */ /* 0x000fe400078e20ff */
[----:B------:R-:W-:Y:S02]  /*0340*/  MOV R33, RZ ;  /* 0x000000ff00217202 */ /* 0x000fe40000000f00 */
[----:B------:R-:W-:-:S13]  /*0350*/  ISETP.GE.OR P1, PT, R11, UR6, P0 ;  /* 0x000000060b007c0c */ /* 0x000fda0008726670 */
[----:B-1----:R-:W0:Y:S08]  /*0360*/  @!P1 LDC R7, c[0x0][0x380] ;  /* 0x0000e000ff079b82 */ /* 0x002e300000000800 */
[----:B------:R-:W1:Y:S01]  /*0370*/  @!P1 LDC.64 R8, c[0x0][0x390] ;  /* 0x0000e400ff089b82 */ /* 0x000e620000000a00 */
[C---:B------:R-:W-:Y:S01]  /*0380*/  IADD3 R4, PT, PT, R11.reuse, 0x1, RZ ;  /* 0x000000010b047810 */ /* 0x040fe20007ffe0ff */
[----:B0-----:R-:W-:-:S04]  /*0390*/  @!P1 IMAD R7, R11, R7, R0 ;  /* 0x000000070b079224 */ /* 0x001fc800078e0200 */
[----:B-1----:R-:W-:-:S05]  /*03a0*/  @!P1 IMAD.WIDE R8, R7, 0x4, R8 ;  /* 0x0000000407089825 */ /* 0x002fca00078e0208 */
[----:B------:R0:W2:Y:S01]  /*03b0*/  @!P1 LDG.E R33, desc[UR12][R8.64] ;  /* 0x0000000c08219981 */ /* 0x0000a2000c1e1900 */
[----:B------:R-:W-:-:S13]  /*03c0*/  ISETP.GE.OR P1, PT, R4, UR6, P0 ;  /* 0x0000000604007c0c */ /* 0x000fda0008726670 */
[----:B------:R-:W1:Y:S08]  /*03d0*/  @!P1 LDC R4, c[0x0][0x380] ;  /* 0x0000e000ff049b82 */ /* 0x000e700000000800 */
[----:B0-----:R-:W0:Y:S01]  /*03e0*/  @!P1 LDC.64 R8, c[0x0][0x390] ;  /* 0x0000e400ff089b82 */ /* 0x001e220000000a00 */
[----:B-1----:R-:W-:Y:S01]  /*03f0*/  @!P1 IMAD R7, R4, R11, R4 ;  /* 0x0000000b04079224 */ /* 0x002fe200078e0204 */
[----:B------:R-:W-:-:S04]  /*0400*/  MOV R4, RZ ;  /* 0x000000ff00047202 */ /* 0x000fc80000000f00 */
[----:B------:R-:W-:-:S05]  /*0410*/  @!P1 IADD3 R7, PT, PT, R0, R7, RZ ;  /* 0x0000000700079210 */ /* 0x000fca0007ffe0ff */
[----:B0-----:R-:W-:-:S05]  /*0420*/  @!P1 IMAD.WIDE R8, R7, 0x4, R8 ;  /* 0x0000000407089825 */ /* 0x001fca00078e0208 */
[----:B------:R0:W3:Y:S01]  /*0430*/  @!P1 LDG.E R4, desc[UR12][R8.64] ;  /* 0x0000000c08049981 */ /* 0x0000e2000c1e1900 */
[----:B------:R-:W-:Y:S01]  /*0440*/  MOV R7, 0x400 ;  /* 0x0000040000077802 */ /* 0x000fe20000000f00 */
[----:B------:R-:W1:Y:S03]  /*0450*/  S2R R10, SR_CgaCtaId ;  /* 0x00000000000a7919 */ /* 0x000e660000008800 */
[----:B-1----:R-:W-:-:S04]  /*0460*/  LEA R7, R10, R7, 0x18 ;  /* 0x000000070a077211 */ /* 0x002fc800078ec0ff */
[C---:B------:R-:W-:Y:S02]  /*0470*/  LEA R7, R2.reuse, R7, 0x6 ;  /* 0x0000000702077211 */ /* 0x040fe400078e30ff */
[----:B------:R-:W-:-:S03]  /*0480*/  IADD3 R2, PT, PT, R2, 0x2, RZ ;  /* 0x0000000202027810 */ /* 0x000fc60007ffe0ff */
[----:B------:R-:W2:Y:S01]  /*0490*/  LDS.128 R16, [R7] ;  /* 0x0000000007107984 */ /* 0x000ea20000000c00 */
[----:B------:R-:W-:-:S03]  /*04a0*/  ISETP.NE.AND P1, PT, R2, 0x10, PT ;  /* 0x000000100200780c */ /* 0x000fc60003f25270 */
[----:B0-----:R-:W0:Y:S04]  /*04b0*/  LDS.128 R8, [R7+0x10] ;  /* 0x0000100007087984 */ /* 0x001e280000000c00 */
[----:B------:R-:W1:Y:S01]  /*04c0*/  LDS.128 R12, [R7+0x20] ;  /* 0x00002000070c7984 */ /* 0x000e620000000c00 */
[----:B--2---:R-:W-:Y:S01]  /*04d0*/  FFMA R27, R16, R33, R27 ;  /* 0x00000021101b7223 */ /* 0x004fe2000000001b */
[C---:B------:R-:W-:Y:S01]  /*04e0*/  FFMA R30, R33.reuse, R17, R30 ;  /* 0x00000011211e7223 */ /* 0x040fe2000000001e */
[C---:B------:R-:W-:Y:S01]  /*04f0*/  FFMA R20, R33.reuse, R18, R20 ;  /* 0x0000001221147223 */ /* 0x040fe20000000014 */
[C---:B------:R-:W-:Y:S01]  /*0500*/  FFMA R25, R33.reuse, R19, R25 ;  /* 0x0000001321197223 */ /* 0x040fe20000000019 */
[----:B0-----:R-:W-:Y:S01]  /*0510*/  FFMA R5, R8, R33, R5 ;  /* 0x0000002108057223 */ /* 0x001fe20000000005 */
[C---:B------:R-:W-:Y:S01]  /*0520*/  FFMA R6, R33.reuse, R9, R6 ;  /* 0x0000000921067223 */ /* 0x040fe20000000006 */
[C---:B------:R-:W-:Y:S01]  /*0530*/  FFMA R22, R33.reuse, R10, R22 ;  /* 0x0000000a21167223 */ /* 0x040fe20000000016 */
[C---:B------:R-:W-:Y:S01]  /*0540*/  FFMA R23, R33.reuse, R11, R23 ;  /* 0x0000000b21177223 */ /* 0x040fe20000000017 */
[----:B------:R-:W0:Y:S01]  /*0550*/  LDS.128 R16, [R7+0x30] ;  /* 0x0000300007107984 */ /* 0x000e220000000c00 */
[----:B-1----:R-:W-:Y:S01]  /*0560*/  FFMA R26, R12, R33, R26 ;  /* 0x000000210c1a7223 */ /* 0x002fe2000000001a */
[C---:B------:R-:W-:Y:S01]  /*0570*/  FFMA R29, R33.reuse, R13, R29 ;  /* 0x0000000d211d7223 */ /* 0x040fe2000000001d */
[C---:B------:R-:W-:Y:S01]  /*0580*/  FFMA R21, R33.reuse, R14, R21 ;  /* 0x0000000e21157223 */ /* 0x040fe20000000015 */
[----:B------:R-:W3:Y:S01]  /*0590*/  LDS.128 R8, [R7+0x40] ;  /* 0x0000400007087984 */ /* 0x000ee20000000c00 */
[----:B------:R-:W-:-:S03]  /*05a0*/  FFMA R24, R33, R15, R24 ;  /* 0x0000000f21187223 */ /* 0x000fc60000000018 */
[----:B------:R-:W1:Y:S01]  /*05b0*/  LDS.128 R12, [R7+0x60] ;  /* 0x00006000070c7984 */ /* 0x000e620000000c00 */
[----:B0-----:R-:W-:Y:S01]  /*05c0*/  FFMA R28, R16, R33, R28 ;  /* 0x00000021101c7223 */ /* 0x001fe2000000001c */
[C---:B------:R-:W-:Y:S01]  /*05d0*/  FFMA R31, R33.reuse, R17, R31 ;  /* 0x00000011211f7223 */ /* 0x040fe2000000001f */
[C---:B------:R-:W-:Y:S01]  /*05e0*/  FFMA R32, R33.reuse, R18, R32 ;  /* 0x0000001221207223 */ /* 0x040fe20000000020 */
[----:B------:R-:W-:Y:S01]  /*05f0*/  FFMA R34, R33, R19, R34 ;  /* 0x0000001321227223 */ /* 0x000fe20000000022 */
[----:B---3--:R-:W-:Y:S01]  /*0600*/  FFMA R27, R8, R4, R27 ;  /* 0x00000004081b7223 */ /* 0x008fe2000000001b */
[C---:B------:R-:W-:Y:S01]  /*0610*/  FFMA R30, R4.reuse, R9, R30 ;  /* 0x00000009041e7223 */ /* 0x040fe2000000001e */
[C---:B------:R-:W-:Y:S01]  /*0620*/  FFMA R20, R4.reuse, R10, R20 ;  /* 0x0000000a04147223 */ /* 0x040fe20000000014 */
[----:B------:R-:W-:Y:S01]  /*0630*/  FFMA R25, R4, R11, R25 ;  /* 0x0000000b04197223 */ /* 0x000fe20000000019 */
[----:B------:R-:W0:Y:S01]  /*0640*/  LDS.128 R16, [R7+0x50] ;  /* 0x0000500007107984 */ /* 0x000e220000000c00 */
[----:B-1----:R-:W-:Y:S01]  /*0650*/  FFMA R26, R12, R4, R26 ;  /* 0x000000040c1a7223 */ /* 0x002fe2000000001a */
[C---:B------:R-:W-:Y:S01]  /*0660*/  FFMA R29, R4.reuse, R13, R29 ;  /* 0x0000000d041d7223 */ /* 0x040fe2000000001d */
[C---:B------:R-:W-:Y:S01]  /*0670*/  FFMA R21, R4.reuse, R14, R21 ;  /* 0x0000000e04157223 */ /* 0x040fe20000000015 */
[----:B------:R-:W1:Y:S01]  /*0680*/  LDS.128 R8, [R7+0x70] ;  /* 0x0000700007087984 */ /* 0x000e620000000c00 */
[----:B------:R-:W-:Y:S01]  /*0690*/  FFMA R24, R4, R15, R24 ;  /* 0x0000000f04187223 */ /* 0x000fe20000000018 */
[----:B0-----:R-:W-:Y:S01]  /*06a0*/  FFMA R5, R16, R4, R5 ;  /* 0x0000000410057223 */ /* 0x001fe20000000005 */
[C---:B------:R-:W-:Y:S01]  /*06b0*/  FFMA R6, R4.reuse, R17, R6 ;  /* 0x0000001104067223 */ /* 0x040fe20000000006 */
[C---:B------:R-:W-:Y:S01]  /*06c0*/  FFMA R22, R4.reuse, R18, R22 ;  /* 0x0000001204167223 */ /* 0x040fe20000000016 */
[----:B------:R-:W-:Y:S01]  /*06d0*/  FFMA R23, R4, R19, R23 ;  /* 0x0000001304177223 */ /* 0x000fe20000000017 */
[----:B-1----:R-:W-:Y:S01]  /*06e0*/  FFMA R28, R8, R4, R28 ;  /* 0x00000004081c7223 */ /* 0x002fe2000000001c */
[C---:B------:R-:W-:Y:S01]  /*06f0*/  FFMA R31, R4.reuse, R9, R31 ;  /* 0x00000009041f7223 */ /* 0x040fe2000000001f */
[C---:B------:R-:W-:Y:S01]  /*0700*/  FFMA R32, R4.reuse, R10, R32 ;  /* 0x0000000a04207223 */ /* 0x040fe20000000020 */
[----:B------:R-:W-:Y:S01]  /*0710*/  FFMA R34, R4, R11, R34 ;  /* 0x0000000b04227223 */ /* 0x000fe20000000022 */
[----:B------:R-:W-:Y:S06]  /*0720*/  @P1 BRA `(.L_x_1) ;  /* 0xfffffffc00001947 */ /* 0x000fec000383ffff */
[----:B------:R-:W-:Y:S01]  /*0730*/  IADD3 R3, PT, PT, R3, 0x1, RZ ;  /* 0x0000000103037810 */ /* 0x000fe20007ffe0ff */
[----:B------:R-:W-:Y:S06]  /*0740*/  BAR.SYNC.DEFER_BLOCKING 0x0 ;  /* 0x0000000000007b1d */ /* 0x000fec0000010000 */
[----:B------:R-:W0:Y:S02]  /*0750*/  I2F.F64.U32 R8, R3 ;  /* 0x0000000300087312 */ /* 0x000e240000201800 */
[----:B0-----:R-:W-:-:S14]  /*0760*/  DSETP.GT.AND P0, PT, R36, R8, PT ;  /* 0x000000082400722a */ /* 0x001fdc0003f04000 */
[----:B------:R-:W-:Y:S05]  /*0770*/  @P0 BRA `(.L_x_2) ;  /* 0xfffffff8008c0947 */ /* 0x000fea000383ffff */
.L_x_0:
[----:B------:R-:W0:Y:S01]  /*0780*/  LDC.64 R2, c[0x0][0x380] ;  /* 0x0000e000ff027b82 */ /* 0x000e220000000a00 */
[----:B------:R-:W-:Y:S02]  /*0790*/  UIADD3 UR5, UPT, UPT, UR4, 0x1, URZ ;  /* 0x0000000104057890 */ /* 0x000fe4000fffe0ff */
[----:B------:R-:W-:Y:S02]  /*07a0*/  UIADD3 UR6, UPT, UPT, UR4, 0x2, URZ ;  /* 0x0000000204067890 */ /* 0x000fe4000fffe0ff */
[----:B------:R-:W-:Y:S02]  /*07b0*/  UIADD3 UR7, UPT, UPT, UR4, 0x3, URZ ;  /* 0x0000000304077890 */ /* 0x000fe4000fffe0ff */
[----:B------:R-:W-:Y:S02]  /*07c0*/  UIADD3 UR8, UPT, UPT, UR4, 0x4, URZ ;  /* 0x0000000404087890 */ /* 0x000fe4000fffe0ff */
[----:B------:R-:W-:Y:S02]  /*07d0*/  UIADD3 UR9, UPT, UPT, UR4, 0x5, URZ ;  /* 0x0000000504097890 */ /* 0x000fe4000fffe0ff */
[----:B------:R-:W-:-:S02]  /*07e0*/  UIADD3 UR10, UPT, UPT, UR4, 0x6, URZ ;  /* 0x00000006040a7890 */ /* 0x000fc4000fffe0ff */
[----:B------:R-:W-:Y:S02]  /*07f0*/  UIADD3 UR11, UPT, UPT, UR4, 0x7, URZ ;  /* 0x00000007040b7890 */ /* 0x000fe4000fffe0ff */
[C---:B0-----:R-:W-:Y:S02]  /*0800*/  ISETP.LE.AND P0, PT, R3.reuse, UR4, PT ;  /* 0x0000000403007c0c */ /* 0x041fe4000bf03270 */
[C---:B------:R-:W-:Y:S02]  /*0810*/  ISETP.LE.AND P1, PT, R3.reuse, UR5, PT ;  /* 0x0000000503007c0c */ /* 0x040fe4000bf23270 */
[CC--:B------:R-:W-:Y:S02]  /*0820*/  ISETP.LT.AND P0, PT, R0.reuse, R2.reuse, !P0 ;  /* 0x000000020000720c */ /* 0x0c0fe40004701270 */
[----:B------:R-:W-:Y:S02]  /*0830*/  ISETP.GE.OR P1, PT, R0, R2, P1 ;  /* 0x000000020000720c */ /* 0x000fe40000f26670 */
[----:B------:R-:W-:-:S02]  /*0840*/  ISETP.LE.AND P2, PT, R3, UR6, PT ;  /* 0x0000000603007c0c */ /* 0x000fc4000bf43270 */
[C---:B------:R-:W-:Y:S02]  /*0850*/  ISETP.LE.AND P3, PT, R3.reuse, UR7, PT ;  /* 0x0000000703007c0c */ /* 0x040fe4000bf63270 */
[CC--:B------:R-:W-:Y:S02]  /*0860*/  ISETP.GE.OR P2, PT, R0.reuse, R2.reuse, P2 ;  /* 0x000000020000720c */ /* 0x0c0fe40001746670 */
[C---:B------:R-:W-:Y:S02]  /*0870*/  ISETP.LE.AND P4, PT, R3.reuse, UR8, PT ;  /* 0x0000000803007c0c */ /* 0x040fe4000bf83270 */
[----:B------:R-:W-:Y:S01]  /*0880*/  ISETP.LE.AND P5, PT, R3, UR9, PT ;  /* 0x0000000903007c0c */ /* 0x000fe2000bfa3270 */
[----:B------:R-:W0:Y:S01]  /*0890*/  @P0 LDC.64 R14, c[0x0][0x3a0] ;  /* 0x0000e800ff0e0b82 */ /* 0x000e220000000a00 */
[-C--:B------:R-:W-:Y:S01]  /*08a0*/  ISETP.GE.OR P3, PT, R0, R2.reuse, P3 ;  /* 0x000000020000720c */ /* 0x080fe20001f66670 */
[----:B------:R-:W-:Y:S01]  /*08b0*/  @P0 IMAD R7, R2, UR4, R0 ;  /* 0x0000000402070c24 */ /* 0x000fe2000f8e0200 */
[----:B------:R-:W-:-:S02]  /*08c0*/  ISETP.GE.OR P4, PT, R0, R2, P4 ;  /* 0x000000020000720c */ /* 0x000fc40002786670 */
[CC--:B------:R-:W-:Y:S02]  /*08d0*/  ISETP.GE.OR P5, PT, R0.reuse, R2.reuse, P5 ;  /* 0x000000020000720c */ /* 0x0c0fe40002fa6670 */
[----:B------:R-:W-:Y:S01]  /*08e0*/  ISETP.LE.AND P6, PT, R3, UR10, PT ;  /* 0x0000000a03007c0c */ /* 0x000fe2000bfc3270 */
[----:B------:R-:W1:Y:S03]  /*08f0*/  @!P1 LDC.64 R12, c[0x0][0x3a0] ;  /* 0x0000e800ff0c9b82 */ /* 0x000e660000000a00 */
[----:B------:R-:W-:-:S03]  /*0900*/  ISETP.GE.OR P6, PT, R0, R2, P6 ;  /* 0x000000020000720c */ /* 0x000fc600037c6670 */
[----:B------:R-:W-:Y:S01]  /*0910*/  @!P3 IMAD R33, R2, UR7, R0 ;  /* 0x000000070221bc24 */ /* 0x000fe2000f8e0200 */
[----:B------:R-:W-:Y:S01]  /*0920*/  UIADD3 UR7, UPT, UPT, UR4, 0xa, URZ ;  /* 0x0000000a04077890 */ /* 0x000fe2000fffe0ff */
[----:B------:R-:W2:Y:S01]  /*0930*/  @!P2 LDC.64 R10, c[0x0][0x3a0] ;  /* 0x0000e800ff0aab82 */ /* 0x000ea20000000a00 */
[----:B0-----:R-:W-:-:S07]  /*0940*/  @P0 IMAD.WIDE.U32 R14, R7, 0x4, R14 ;  /* 0x00000004070e0825 */ /* 0x001fce00078e000e */
[----:B------:R-:W0:Y:S01]  /*0950*/  @!P3 LDC.64 R8, c[0x0][0x3a0] ;  /* 0x0000e800ff08bb82 */ /* 0x000e220000000a00 */
[----:B------:R-:W-:Y:S01]  /*0960*/  @!P1 IMAD R7, R2, UR5, R0 ;  /* 0x0000000502079c24 */ /* 0x000fe2000f8e0200 */
[----:B------:R3:W-:Y:S01]  /*0970*/  @P0 STG.E desc[UR12][R14.64], R27 ;  /* 0x0000001b0e000986 */ /* 0x0007e2000c10190c */
[----:B------:R-:W-:Y:S01]  /*0980*/  ISETP.LE.AND P0, PT, R3, UR11, PT ;  /* 0x0000000b03007c0c */ /* 0x000fe2000bf03270 */
[----:B------:R-:W-:Y:S01]  /*0990*/  UIADD3 UR5, UPT, UPT, UR4, 0x8, URZ ;  /* 0x0000000804057890 */ /* 0x000fe2000fffe0ff */
[----:B-1----:R-:W-:-:S03]  /*09a0*/  @!P1 IMAD.WIDE.U32 R12, R7, 0x4, R12 ;  /* 0x00000004070c9825 */ /* 0x002fc600078e000c */
[----:B------:R-:W1:Y:S01]  /*09b0*/  @!P4 LDC.64 R18, c[0x0][0x3a0] ;  /* 0x0000e800ff12cb82 */ /* 0x000e620000000a00 */
[----:B------:R-:W-:Y:S01]  /*09c0*/  ISETP.GE.OR P0, PT, R0, R2, P0 ;  /* 0x000000020000720c */ /* 0x000fe20000706670 */
[----:B------:R-:W-:Y:S01]  /*09d0*/  @!P2 IMAD R7, R2, UR6, R0 ;  /* 0x000000060207ac24 */ /* 0x000fe2000f8e0200 */
[----:B------:R2:W-:Y:S01]  /*09e0*/  @!P1 STG.E desc[UR12][R12.64], R30 ;  /* 0x0000001e0c009986 */ /* 0x0005e2000c10190c */
[----:B------:R-:W-:Y:S01]  /*09f0*/  UIADD3 UR6, UPT, UPT, UR4, 0x9, URZ ;  /* 0x0000000904067890 */ /* 0x000fe2000fffe0ff */
[----:B------:R-:W-:-:S03]  /*0a00*/  ISETP.LE.AND P1, PT, R3, UR7, PT ;  /* 0x0000000703007c0c */ /* 0x000fc6000bf23270 */
[----:B------:R-:W4:Y:S01]  /*0a10*/  @!P5 LDC.64 R16, c[0x0][0x3a0] ;  /* 0x0000e800ff10db82 */ /* 0x000f220000000a00 */
[----:B---3--:R-:W-:Y:S01]  /*0a20*/  @!P5 IMAD R27, R2, UR9, R0 ;  /* 0x00000009021bdc24 */ /* 0x008fe2000f8e0200 */
[----:B------:R-:W-:Y:S01]  /*0a30*/  UIADD3 UR9, UPT, UPT, UR4, 0xc, URZ ;  /* 0x0000000c04097890 */ /* 0x000fe2000fffe0ff */
[----:B------:R-:W-:-:S05]  /*0a40*/  ISETP.GE.OR P1, PT, R0, R2, P1 ;  /* 0x000000020000720c */ /* 0x000fca0000f26670 */
[----:B------:R-:W3:Y:S01]  /*0a50*/  @!P6 LDC.64 R14, c[0x0][0x3a0] ;  /* 0x0000e800ff0eeb82 */ /* 0x000ee20000000a00 */
[----:B--2---:R-:W-:-:S04]  /*0a60*/  @!P2 IMAD.WIDE.U32 R12, R7, 0x4, R10 ;  /* 0x00000004070ca825 */ /* 0x004fc800078e000a */
[----:B------:R-:W-:Y:S01]  /*0a70*/  @!P4 IMAD R7, R2, UR8, R0 ;  /* 0x000000080207cc24 */ /* 0x000fe2000f8e0200 */
[----:B------:R2:W-:Y:S01]  /*0a80*/  @!P2 STG.E desc[UR12][R12.64], R20 ;  /* 0x000000140c00a986 */ /* 0x0005e2000c10190c */
[----:B0-----:R-:W-:Y:S01]  /*0a90*/  @!P3 IMAD.WIDE.U32 R8, R33, 0x4, R8 ;  /* 0x000000042108b825 */ /* 0x001fe200078e0008 */
[----:B------:R-:W0:Y:S01]  /*0aa0*/  @!P0 LDC.64 R10, c[0x0][0x3a0] ;  /* 0x0000e800ff0a8b82 */ /* 0x000e220000000a00 */
[----:B------:R-:W-:Y:S01]  /*0ab0*/  ISETP.LE.AND P2, PT, R3, UR5, PT ;  /* 0x0000000503007c0c */ /* 0x000fe2000bf43270 */
[----:B------:R-:W-:Y:S01]  /*0ac0*/  UIADD3 UR8, UPT, UPT, UR4, 0xb, URZ ;  /* 0x0000000b04087890 */ /* 0x000fe2000fffe0ff */
[----:B-1----:R-:W-:Y:S01]  /*0ad0*/  @!P4 IMAD.WIDE.U32 R18, R7, 0x4, R18 ;  /* 0x000000040712c825 */ /* 0x002fe200078e0012 */
[----:B------:R-:W-:Y:S01]  /*0ae0*/  @!P3 STG.E desc[UR12][R8.64], R25 ;  /* 0x000000190800b986 */ /* 0x000fe2000c10190c */
[-C--:B------:R-:W-:Y:S02]  /*0af0*/  ISETP.GE.OR P2, PT, R0, R2.reuse, P2 ;  /* 0x000000020000720c */ /* 0x080fe40001746670 */
[----:B------:R-:W-:Y:S01]  /*0b00*/  @!P6 IMAD R7, R2, UR10, R0 ;  /* 0x0000000a0207ec24 */ /* 0x000fe2000f8e0200 */
[----:B------:R0:W-:Y:S01]  /*0b10*/  @!P4 STG.E desc[UR12][R18.64], R5 ;  /* 0x000000051200c986 */ /* 0x0001e2000c10190c */
[----:B----4-:R-:W-:Y:S01]  /*0b20*/  @!P5 IMAD.WIDE.U32 R16, R27, 0x4, R16 ;  /* 0x000000041b10d825 */ /* 0x010fe200078e0010 */
[----:B------:R-:W-:Y:S01]  /*0b30*/  UIADD3 UR10, UPT, UPT, UR4, 0xd, URZ ;  /* 0x0000000d040a7890 */ /* 0x000fe2000fffe0ff */
[C---:B------:R-:W-:Y:S01]  /*0b40*/  ISETP.LE.AND P4, PT, R3.reuse, UR8, PT ;  /* 0x0000000803007c0c */ /* 0x040fe2000bf83270 */
[----:B--2---:R-:W1:Y:S02]  /*0b50*/  @!P1 LDC.64 R12, c[0x0][0x3a0] ;  /* 0x0000e800ff0c9b82 */ /* 0x004e640000000a00 */
[----:B------:R-:W-:Y:S01]  /*0b60*/  @!P5 STG.E desc[UR12][R16.64], R6 ;  /* 0x000000061000d986 */ /* 0x000fe2000c10190c */
[----:B------:R-:W-:Y:S01]  /*0b70*/  ISETP.LE.AND P5, PT, R3, UR6, PT ;  /* 0x0000000603007c0c */ /* 0x000fe2000bfa3270 */
[----:B---3--:R-:W-:Y:S01]  /*0b80*/  @!P6 IMAD.WIDE.U32 R14, R7, 0x4, R14 ;  /* 0x00000004070ee825 */ /* 0x008fe200078e000e */
[----:B------:R-:W-:-:S02]  /*0b90*/  ISETP.GE.OR P4, PT, R0, R2, P4 ;  /* 0x000000020000720c */ /* 0x000fc40002786670 */
[-C--:B------:R-:W-:Y:S01]  /*0ba0*/  ISETP.GE.OR P5, PT, R0, R2.reuse, P5 ;  /* 0x000000020000720c */ /* 0x080fe20002fa6670 */
[----:B------:R-:W-:Y:S01]  /*0bb0*/  @!P0 IMAD R7, R2, UR11, R0 ;  /* 0x0000000b02078c24 */ /* 0x000fe2000f8e0200 */
[----:B------:R-:W-:Y:S01]  /*0bc0*/  UIADD3 UR11, UPT, UPT, UR4, 0xe, URZ ;  /* 0x0000000e040b7890 */ /* 0x000fe2000fffe0ff */
[----:B------:R2:W-:Y:S01]  /*0bd0*/  @!P6 STG.E desc[UR12][R14.64], R22 ;  /* 0x000000160e00e986 */ /* 0x0005e2000c10190c */
[----:B------:R-:W-:Y:S01]  /*0be0*/  ISETP.LE.AND P6, PT, R3, UR9, PT ;  /* 0x0000000903007c0c */ /* 0x000fe2000bfc3270 */
[----:B0-----:R-:W-:Y:S01]  /*0bf0*/  @!P0 IMAD.WIDE.U32 R18, R7, 0x4, R10 ;  /* 0x0000000407128825 */ /* 0x001fe200078e000a */
[C---:B------:R-:W-:Y:S01]  /*0c00*/  ISETP.LE.AND P3, PT, R3.reuse, UR10, PT ;  /* 0x0000000a03007c0c */ /* 0x040fe2000bf63270 */
[----:B------:R-:W-:Y:S01]  /*0c10*/  UIADD3 UR4, UPT, UPT, UR4, 0xf, URZ ;  /* 0x0000000f04047890 */ /* 0x000fe2000fffe0ff */
[CC--:B------:R-:W-:Y:S02]  /*0c20*/  ISETP.GE.OR P6, PT, R0.reuse, R2.reuse, P6 ;  /* 0x000000020000720c */ /* 0x0c0fe400037c6670 */
[----:B------:R0:W-:Y:S01]  /*0c30*/  @!P0 STG.E desc[UR12][R18.64], R23 ;  /* 0x0000001712008986 */ /* 0x0001e2000c10190c */
[----:B------:R-:W-:Y:S01]  /*0c40*/  ISETP.LE.AND P0, PT, R3, UR11, PT ;  /* 0x0000000b03007c0c */ /* 0x000fe2000bf03270 */
[----:B------:R-:W3:Y:S01]  /*0c50*/  @!P4 LDC.64 R8, c[0x0][0x3a0] ;  /* 0x0000e800ff08cb82 */ /* 0x000ee20000000a00 */
[----:B------:R-:W-:-:S02]  /*0c60*/  ISETP.GE.OR P3, PT, R0, R2, P3 ;  /* 0x000000020000720c */ /* 0x000fc40001f66670 */
[----:B------:R-:W-:-:S05]  /*0c70*/  ISETP.GE.OR P0, PT, R0, R2, P0 ;  /* 0x000000020000720c */ /* 0x000fca0000706670 */
[----:B--2---:R-:W2:Y:S01]  /*0c80*/  @!P2 LDC.64 R14, c[0x0][0x3a0] ;  /* 0x0000e800ff0eab82 */ /* 0x004ea20000000a00 */
[----:B0-----:R-:W-:-:S07]  /*0c90*/  @!P2 IMAD R19, R2, UR5, R0 ;  /* 0x000000050213ac24 */ /* 0x001fce000f8e0200 */
[----:B------:R-:W0:Y:S01]  /*0ca0*/  @!P5 LDC.64 R16, c[0x0][0x3a0] ;  /* 0x0000e800ff10db82 */ /* 0x000e220000000a00 */
[----:B------:R-:W-:-:S07]  /*0cb0*/  @!P0 IMAD R23, R2, UR11, R0 ;  /* 0x0000000b02178c24 */ /* 0x000fce000f8e0200 */
[----:B------:R-:W4:Y:S08]  /*0cc0*/  @!P6 LDC.64 R10, c[0x0][0x3a0] ;  /* 0x0000e800ff0aeb82 */ /* 0x000f300000000a00 */
[----:B------:R-:W5:Y:S01]  /*0cd0*/  @!P3 LDC.64 R6, c[0x0][0x3a0] ;  /* 0x0000e800ff06bb82 */ /* 0x000f620000000a00 */
[----:B--2---:R-:W-:-:S04]  /*0ce0*/  @!P2 IMAD.WIDE.U32 R14, R19, 0x4, R14 ;  /* 0x00000004130ea825 */ /* 0x004fc800078e000e */
[----:B------:R-:W-:Y:S01]  /*0cf0*/  @!P5 IMAD R19, R2, UR6, R0 ;  /* 0x000000060213dc24 */ /* 0x000fe2000f8e0200 */
[----:B------:R2:W-:Y:S01]  /*0d00*/  @!P2 STG.E desc[UR12][R14.64], R26 ;  /* 0x0000001a0e00a986 */ /* 0x0005e2000c10190c */
[----:B------:R-:W-:Y:S01]  /*0d10*/  ISETP.LE.AND P2, PT, R3, UR4, PT ;  /* 0x0000000403007c0c */ /* 0x000fe2000bf43270 */
[----:B------:R-:W2:Y:S01]  /*0d20*/  @!P0 LDC.64 R4, c[0x0][0x3a0] ;  /* 0x0000e800ff048b82 */ /* 0x000ea20000000a00 */
[----:B0-----:R-:W-:Y:S02]  /*0d30*/  @!P5 IMAD.WIDE.U32 R16, R19, 0x4, R16 ;  /* 0x000000041310d825 */ /* 0x001fe400078e0010 */
[----:B------:R-:W-:Y:S02]  /*0d40*/  ISETP.GE.OR P2, PT, R0, R2, P2 ;  /* 0x000000020000720c */ /* 0x000fe40001746670 */
[C-C-:B------:R-:W-:Y:S01]  /*0d50*/  @!P1 IMAD R19, R2.reuse, UR7, R0.reuse ;  /* 0x0000000702139c24 */ /* 0x140fe2000f8e0200 */
[----:B------:R0:W-:Y:S01]  /*0d60*/  @!P5 STG.E desc[UR12][R16.64], R29 ;  /* 0x0000001d1000d986 */ /* 0x0001e2000c10190c */
[----:B------:R-:W-:-:S02]  /*0d70*/  @!P4 IMAD R3, R2, UR8, R0 ;  /* 0x000000080203cc24 */ /* 0x000fc4000f8e0200 */
[----:B-1----:R-:W-:-:S04]  /*0d80*/  @!P1 IMAD.WIDE.U32 R12, R19, 0x4, R12 ;  /* 0x00000004130c9825 */ /* 0x002fc800078e000c */
[----:B------:R-:W-:Y:S01]  /*0d90*/  @!P6 IMAD R19, R2, UR9, R0 ;  /* 0x000000090213ec24 */ /* 0x000fe2000f8e0200 */
[----:B------:R0:W-:Y:S01]  /*0da0*/  @!P1 STG.E desc[UR12][R12.64], R21 ;  /* 0x000000150c009986 */ /* 0x0001e2000c10190c */
[----:B---3--:R-:W-:-:S04]  /*0db0*/  @!P4 IMAD.WIDE.U32 R8, R3, 0x4, R8 ;  /* 0x000000040308c825 */ /* 0x008fc800078e0008 */
[----:B------:R-:W-:Y:S01]  /*0dc0*/  @!P3 IMAD R3, R2, UR10, R0 ;  /* 0x0000000a0203bc24 */ /* 0x000fe2000f8e0200 */
[----:B------:R0:W-:Y:S01]  /*0dd0*/  @!P4 STG.E desc[UR12][R8.64], R24 ;  /* 0x000000180800c986 */ /* 0x0001e2000c10190c */
[----:B----4-:R-:W-:-:S04]  /*0de0*/  @!P6 IMAD.WIDE.U32 R10, R19, 0x4, R10 ;  /* 0x00000004130ae825 */ /* 0x010fc800078e000a */
[----:B-----5:R-:W-:Y:S01]  /*0df0*/  @!P3 IMAD.WIDE.U32 R6, R3, 0x4, R6 ;  /* 0x000000040306b825 */ /* 0x020fe200078e0006 */
[----:B------:R0:W-:Y:S03]  /*0e00*/  @!P6 STG.E desc[UR12][R10.64], R28 ;  /* 0x0000001c0a00e986 */ /* 0x0001e6000c10190c */
[----:B--2---:R-:W-:Y:S01]  /*0e10*/  @!P0 IMAD.WIDE.U32 R4, R23, 0x4, R4 ;  /* 0x0000000417048825 */ /* 0x004fe200078e0004 */
[----:B------:R0:W-:Y:S04]  /*0e20*/  @!P3 STG.E desc[UR12][R6.64], R31 ;  /* 0x0000001f0600b986 */ /* 0x0001e8000c10190c */
[----:B------:R0:W-:Y:S01]  /*0e30*/  @!P0 STG.E desc[UR12][R4.64], R32 ;  /* 0x0000002004008986 */ /* 0x0001e2000c10190c */
[----:B------:R-:W-:Y:S05]  /*0e40*/  @P2 EXIT ;  /* 0x000000000000294d */ /* 0x000fea0003800000 */
[----:B0-----:R-:W0:Y:S01]  /*0e50*/  LDC.64 R4, c[0x0][0x3a0] ;  /* 0x0000e800ff047b82 */ /* 0x001e220000000a00 */
[----:B------:R-:W-:-:S04]  /*0e60*/  IMAD R3, R2, UR4, R0 ;  /* 0x0000000402037c24 */ /* 0x000fc8000f8e0200 */
[----:B0-----:R-:W-:-:S05]  /*0e70*/  IMAD.WIDE.U32 R2, R3, 0x4, R4 ;  /* 0x0000000403027825 */ /* 0x001fca00078e0004 */
[----:B------:R-:W-:Y:S01]  /*0e80*/  STG.E desc[UR12][R2.64], R34 ;  /* 0x0000002202007986 */ /* 0x000fe2000c10190c */
[----:B------:R-:W-:Y:S05]  /*0e90*/  EXIT ;  /* 0x000000000000794d */ /* 0x000fea0003800000 */
.L_x_3:
[----:B------:R-:W-:-:S00]  /*0ea0*/  BRA `(.L_x_3) ;  /* 0xfffffffc00fc7947 */ /* 0x000fc0000383ffff */
[----:B------:R-:W-:-:S00]  /*0eb0*/  NOP ;  /* 0x0000000000007918 */ /* 0x000fc00000000000 */
        /* <DEDUP_REMOVED lines=12> */
.L_x_4:


//--------------------- .nv.shared._Z7mysgemmiiiPKfS0_Pf --------------------------
	.section	.nv.shared._Z7mysgemmiiiPKfS0_Pf,"aw",@nobits
	.sectionflags	@""
	.align	4
.nv.shared._Z7mysgemmiiiPKfS0_Pf:
	.zero		2048


//--------------------- .nv.shared.reserved.0     --------------------------
	.section	.nv.shared.reserved.0,"aw",@nobits
	.weak		__nv_reservedSMEM_offset_0_alias
	.size		__nv_reservedSMEM_offset_0_alias, 0, 64
	.other		__nv_reservedSMEM_offset_0_alias,@"STO_CUDA_RESERVED_SHARED STV_DEFAULT"
__nv_reservedSMEM_offset_0_alias:
	.zero		0
	.zero		64


//--------------------- .nv.constant0._Z7mysgemmiiiPKfS0_Pf --------------------------
	.section	.nv.constant0._Z7mysgemmiiiPKfS0_Pf,"a",@progbits
	.sectionflags	@""
	.align	4
.nv.constant0._Z7mysgemmiiiPKfS0_Pf:
	.zero		936


//--------------------- SYMBOLS --------------------------

	.type		.nv.reservedSmem.offset0,@object
	.size		.nv.reservedSmem.offset0,0x4
	.type		.nv.reservedSmem.cap,@object
	.size		.nv.reservedSmem.cap,0x4
